//
// Generated by NVIDIA NVVM Compiler
//
// Compiler Build ID: CL-36424714
// Cuda compilation tools, release 13.0, V13.0.88
// Based on NVVM 20.0.0
//

.version 9.0
.target sm_100
.address_size 64

	// .globl	_Z8reducePIPfi
.extern .shared .align 16 .b8 s_pi[];
.extern .shared .align 16 .b8 s_sum[];

.visible .entry _Z8reducePIPfi(
	.param .u64 .ptr .align 1 _Z8reducePIPfi_param_0,
	.param .u32 _Z8reducePIPfi_param_1
)
{
	.reg .pred 	%p<7>;
	.reg .b32 	%r<20>;
	.reg .b32 	%f<9>;
	.reg .b64 	%rd<5>;

	ld.param.u64 	%rd1, [_Z8reducePIPfi_param_0];
	ld.param.u32 	%r11, [_Z8reducePIPfi_param_1];
	mov.u32 	%r1, %ctaid.x;
	mov.u32 	%r19, %ntid.x;
	mov.u32 	%r3, %tid.x;
	mad.lo.s32 	%r18, %r1, %r19, %r3;
	shl.b32 	%r12, %r3, 2;
	mov.u32 	%r13, s_pi;
	add.s32 	%r5, %r13, %r12;
	mov.b32 	%r14, 0;
	st.shared.u32 	[%r5], %r14;
	setp.ge.s32 	%p1, %r18, %r11;
	@%p1 bra 	$L__BB0_4;
	mov.u32 	%r15, %nctaid.x;
	mul.lo.s32 	%r6, %r19, %r15;
	mov.f32 	%f8, 0f00000000;
$L__BB0_2:
	add.f32 	%f8, %f8, 0f40800000;
	add.s32 	%r18, %r18, %r6;
	setp.lt.s32 	%p2, %r18, %r11;
	@%p2 bra 	$L__BB0_2;
	st.shared.f32 	[%r5], %f8;
$L__BB0_4:
	setp.lt.u32 	%p3, %r19, 2;
	@%p3 bra 	$L__BB0_8;
$L__BB0_5:
	shr.u32 	%r10, %r19, 1;
	setp.ge.u32 	%p4, %r3, %r10;
	@%p4 bra 	$L__BB0_7;
	shl.b32 	%r16, %r10, 2;
	add.s32 	%r17, %r5, %r16;
	ld.shared.f32 	%f4, [%r17];
	ld.shared.f32 	%f5, [%r5];
	add.f32 	%f6, %f4, %f5;
	st.shared.f32 	[%r5], %f6;
$L__BB0_7:
	bar.sync 	0;
	setp.gt.u32 	%p5, %r19, 3;
	mov.u32 	%r19, %r10;
	@%p5 bra 	$L__BB0_5;
$L__BB0_8:
	setp.ne.s32 	%p6, %r3, 0;
	@%p6 bra 	$L__BB0_10;
	ld.shared.f32 	%f7, [s_pi];
	cvta.to.global.u64 	%rd2, %rd1;
	mul.wide.u32 	%rd3, %r1, 4;
	add.s64 	%rd4, %rd2, %rd3;
	st.global.f32 	[%rd4], %f7;
$L__BB0_10:
	ret;

}
	// .globl	_Z9reducePI2PfiS_
.visible .entry _Z9reducePI2PfiS_(
	.param .u64 .ptr .align 1 _Z9reducePI2PfiS__param_0,
	.param .u32 _Z9reducePI2PfiS__param_1,
	.param .u64 .ptr .align 1 _Z9reducePI2PfiS__param_2
)
{
	.reg .pred 	%p<5>;
	.reg .b32 	%r<12>;
	.reg .b32 	%f<8>;
	.reg .b64 	%rd<7>;

	ld.param.u64 	%rd2, [_Z9reducePI2PfiS__param_0];
	ld.param.u32 	%r6, [_Z9reducePI2PfiS__param_1];
	ld.param.u64 	%rd1, [_Z9reducePI2PfiS__param_2];
	cvta.to.global.u64 	%rd3, %rd2;
	mov.u32 	%r1, %tid.x;
	mul.wide.u32 	%rd4, %r1, 4;
	add.s64 	%rd5, %rd3, %rd4;
	ld.global.f32 	%f1, [%rd5];
	shl.b32 	%r7, %r1, 2;
	mov.u32 	%r8, s_sum;
	add.s32 	%r2, %r8, %r7;
	st.shared.f32 	[%r2], %f1;
	bar.sync 	0;
	mov.u32 	%r11, %ntid.x;
	setp.lt.u32 	%p1, %r11, 2;
	@%p1 bra 	$L__BB1_4;
$L__BB1_1:
	shr.u32 	%r5, %r11, 1;
	setp.ge.u32 	%p2, %r1, %r5;
	@%p2 bra 	$L__BB1_3;
	shl.b32 	%r9, %r5, 2;
	add.s32 	%r10, %r2, %r9;
	ld.shared.f32 	%f2, [%r10];
	ld.shared.f32 	%f3, [%r2];
	add.f32 	%f4, %f2, %f3;
	st.shared.f32 	[%r2], %f4;
$L__BB1_3:
	bar.sync 	0;
	setp.gt.u32 	%p3, %r11, 3;
	mov.u32 	%r11, %r5;
	@%p3 bra 	$L__BB1_1;
$L__BB1_4:
	setp.ne.s32 	%p4, %r1, 0;
	@%p4 bra 	$L__BB1_6;
	ld.shared.f32 	%f5, [s_sum];
	cvt.rn.f32.s32 	%f6, %r6;
	div.rn.f32 	%f7, %f5, %f6;
	cvta.to.global.u64 	%rd6, %rd1;
	st.global.f32 	[%rd6], %f7;
$L__BB1_6:
	ret;

}


// ===== COMPILED SASS (sm_100) =====

	.target	sm_100

	.elftype	@"ET_EXEC"


//--------------------- .note.nv.tkinfo           --------------------------
	.section	.note.nv.tkinfo,"",@"SHT_NOTE"
	.sectionflags	@"SHF_NOTE_NV_TKINFO"
	.tkinfo
        /*0018*/ 	.word	0x00000002
        /*0030*/ 	.string	""
        /*0030*/ 	.string	"ptxas"
        /*0030*/ 	.string	"Cuda compilation tools, release 13.0, V13.0.88"
        /*0030*/ 	.string	"Build cuda_13.0.r13.0/compiler.36424714_0"
        /*0030*/ 	.string	"-arch sm_100 -m 64 "



//--------------------- .note.nv.cuinfo           --------------------------
	.section	.note.nv.cuinfo,"",@"SHT_NOTE"
	.sectionflags	@"SHF_NOTE_NV_CUINFO"
        /*0018*/ 	.short	0x0002
        /*001a*/ 	.short	0x0064
        /*001c*/ 	.short	0x0082
	.zero		2


//--------------------- .nv.info                  --------------------------
	.section	.nv.info,"",@"SHT_CUDA_INFO"
	.align	4


	//----- nvinfo : EIATTR_REGCOUNT
	.align		4
        /*0000*/ 	.byte	0x04, 0x2f
        /*0002*/ 	.short	(.L_1 - .L_0)
	.align		4
.L_0:
        /*0004*/ 	.word	index@(_Z8reducePIPfi)
        /*0008*/ 	.word	0x0000000c


	//----- nvinfo : EIATTR_FRAME_SIZE
	.align		4
.L_1:
        /*000c*/ 	.byte	0x04, 0x11
        /*000e*/ 	.short	(.L_3 - .L_2)
	.align		4
.L_2:
        /*0010*/ 	.word	index@(_Z8reducePIPfi)
        /*0014*/ 	.word	0x00000000


	//----- nvinfo : EIATTR_REGCOUNT
	.align		4
.L_3:
        /*0018*/ 	.byte	0x04, 0x2f
        /*001a*/ 	.short	(.L_5 - .L_4)
	.align		4
.L_4:
        /*001c*/ 	.word	index@(_Z9reducePI2PfiS_)
        /*0020*/ 	.word	0x0000000e


	//----- nvinfo : EIATTR_FRAME_SIZE
	.align		4
.L_5:
        /*0024*/ 	.byte	0x04, 0x11
        /*0026*/ 	.short	(.L_7 - .L_6)
	.align		4
.L_6:
        /*0028*/ 	.word	index@($__internal_0_$__cuda_sm3x_div_rn_noftz_f32_slowpath)
        /*002c*/ 	.word	0x00000000


	//----- nvinfo : EIATTR_FRAME_SIZE
	.align		4
.L_7:
        /*0030*/ 	.byte	0x04, 0x11
        /*0032*/ 	.short	(.L_9 - .L_8)
	.align		4
.L_8:
        /*0034*/ 	.word	index@(_Z9reducePI2PfiS_)
        /*0038*/ 	.word	0x00000000


	//----- nvinfo : EIATTR_MIN_STACK_SIZE
	.align		4
.L_9:
        /*003c*/ 	.byte	0x04, 0x12
        /*003e*/ 	.short	(.L_11 - .L_10)
	.align		4
.L_10:
        /*0040*/ 	.word	index@(_Z9reducePI2PfiS_)
        /*0044*/ 	.word	0x00000000


	//----- nvinfo : EIATTR_MIN_STACK_SIZE
	.align		4
.L_11:
        /*0048*/ 	.byte	0x04, 0x12
        /*004a*/ 	.short	(.L_13 - .L_12)
	.align		4
.L_12:
        /*004c*/ 	.word	index@(_Z8reducePIPfi)
        /*0050*/ 	.word	0x00000000
.L_13:


//--------------------- .nv.compat                --------------------------
	.section	.nv.compat,"",@"SHT_CUDA_COMPAT_INFO"
	.align	4
        /*0000*/ 	.byte	0x02, 0x09, 0x00, 0x00, 0x02, 0x02, 0x01, 0x00, 0x02, 0x05, 0x05, 0x00, 0x03, 0x07, 0x01, 0x01
        /*0010*/ 	.byte	0x02, 0x03, 0x00, 0x00, 0x02, 0x06, 0x01, 0x00, 0x04, 0x0b, 0x08, 0x00, 0x01, 0x00, 0x00, 0x00
        /*0020*/ 	.byte	0x00, 0x00, 0x00, 0x00


//--------------------- .nv.info._Z9reducePI2PfiS_ --------------------------
	.section	.nv.info._Z9reducePI2PfiS_,"",@"SHT_CUDA_INFO"
	.sectionflags	@""
	.align	4


	//----- nvinfo : EIATTR_CUDA_API_VERSION
	.align		4
        /*0000*/ 	.byte	0x04, 0x37
        /*0002*/ 	.short	(.L_15 - .L_14)
.L_14:
        /*0004*/ 	.word	0x00000082


	//----- nvinfo : EIATTR_KPARAM_INFO
	.align		4
.L_15:
        /*0008*/ 	.byte	0x04, 0x17
        /*000a*/ 	.short	(.L_17 - .L_16)
.L_16:
        /*000c*/ 	.word	0x00000000
        /*0010*/ 	.short	0x0002
        /*0012*/ 	.short	0x0010
        /*0014*/ 	.byte	0x00, 0xf5, 0x21, 0x00


	//----- nvinfo : EIATTR_KPARAM_INFO
	.align		4
.L_17:
        /*0018*/ 	.byte	0x04, 0x17
        /*001a*/ 	.short	(.L_19 - .L_18)
.L_18:
        /*001c*/ 	.word	0x00000000
        /*0020*/ 	.short	0x0001
        /*0022*/ 	.short	0x0008
        /*0024*/ 	.byte	0x00, 0xf0, 0x11, 0x00


	//----- nvinfo : EIATTR_KPARAM_INFO
	.align		4
.L_19:
        /*0028*/ 	.byte	0x04, 0x17
        /*002a*/ 	.short	(.L_21 - .L_20)
.L_20:
        /*002c*/ 	.word	0x00000000
        /*0030*/ 	.short	0x0000
        /*0032*/ 	.short	0x0000
        /*0034*/ 	.byte	0x00, 0xf5, 0x21, 0x00


	//----- nvinfo : EIATTR_SPARSE_MMA_MASK
	.align		4
.L_21:
        /*0038*/ 	.byte	0x03, 0x50
        /*003a*/ 	.short	0x0000


	//----- nvinfo : EIATTR_MAXREG_COUNT
	.align		4
        /*003c*/ 	.byte	0x03, 0x1b
        /*003e*/ 	.short	0x00ff


	//----- nvinfo : EIATTR_NUM_BARRIERS
	.align		4
        /*0040*/ 	.byte	0x02, 0x4c
        /*0042*/ 	.byte	0x01
	.zero		1


	//----- nvinfo : EIATTR_MERCURY_ISA_VERSION
	.align		4
        /*0044*/ 	.byte	0x03, 0x5f
        /*0046*/ 	.short	0x0101


	//----- nvinfo : EIATTR_VRC_CTA_INIT_COUNT
	.align		4
        /*0048*/ 	.byte	0x02, 0x4a
	.zero		1
	.zero		1


	//----- nvinfo : EIATTR_EXIT_INSTR_OFFSETS
	.align		4
        /*004c*/ 	.byte	0x04, 0x1c
        /*004e*/ 	.short	(.L_23 - .L_22)


	//   ....[0]....
.L_22:
        /*0050*/ 	.word	0x000001c0


	//   ....[1]....
        /*0054*/ 	.word	0x000002f0


	//----- nvinfo : EIATTR_CRS_STACK_SIZE
	.align		4
.L_23:
        /*0058*/ 	.byte	0x04, 0x1e
        /*005a*/ 	.short	(.L_25 - .L_24)
.L_24:
        /*005c*/ 	.word	0x00000000


	//----- nvinfo : EIATTR_CBANK_PARAM_SIZE
	.align		4
.L_25:
        /*0060*/ 	.byte	0x03, 0x19
        /*0062*/ 	.short	0x0018


	//----- nvinfo : EIATTR_PARAM_CBANK
	.align		4
        /*0064*/ 	.byte	0x04, 0x0a
        /*0066*/ 	.short	(.L_27 - .L_26)
	.align		4
.L_26:
        /*0068*/ 	.word	index@(.nv.constant0._Z9reducePI2PfiS_)
        /*006c*/ 	.short	0x0380
        /*006e*/ 	.short	0x0018


	//----- nvinfo : EIATTR_SW_WAR
	.align		4
.L_27:
        /*0070*/ 	.byte	0x04, 0x36
        /*0072*/ 	.short	(.L_29 - .L_28)
.L_28:
        /*0074*/ 	.word	0x00000008
.L_29:


//--------------------- .nv.info._Z8reducePIPfi   --------------------------
	.section	.nv.info._Z8reducePIPfi,"",@"SHT_CUDA_INFO"
	.sectionflags	@""
	.align	4


	//----- nvinfo : EIATTR_CUDA_API_VERSION
	.align		4
        /*0000*/ 	.byte	0x04, 0x37
        /*0002*/ 	.short	(.L_31 - .L_30)
.L_30:
        /*0004*/ 	.word	0x00000082


	//----- nvinfo : EIATTR_KPARAM_INFO
	.align		4
.L_31:
        /*0008*/ 	.byte	0x04, 0x17
        /*000a*/ 	.short	(.L_33 - .L_32)
.L_32:
        /*000c*/ 	.word	0x00000000
        /*0010*/ 	.short	0x0001
        /*0012*/ 	.short	0x0008
        /*0014*/ 	.byte	0x00, 0xf0, 0x11, 0x00


	//----- nvinfo : EIATTR_KPARAM_INFO
	.align		4
.L_33:
        /*0018*/ 	.byte	0x04, 0x17
        /*001a*/ 	.short	(.L_35 - .L_34)
.L_34:
        /*001c*/ 	.word	0x00000000
        /*0020*/ 	.short	0x0000
        /*0022*/ 	.short	0x0000
        /*0024*/ 	.byte	0x00, 0xf5, 0x21, 0x00


	//----- nvinfo : EIATTR_SPARSE_MMA_MASK
	.align		4
.L_35:
        /*0028*/ 	.byte	0x03, 0x50
        /*002a*/ 	.short	0x0000


	//----- nvinfo : EIATTR_MAXREG_COUNT
	.align		4
        /*002c*/ 	.byte	0x03, 0x1b
        /*002e*/ 	.short	0x00ff


	//----- nvinfo : EIATTR_NUM_BARRIERS
	.align		4
        /*0030*/ 	.byte	0x02, 0x4c
        /*0032*/ 	.byte	0x01
	.zero		1


	//----- nvinfo : EIATTR_MERCURY_ISA_VERSION
	.align		4
        /*0034*/ 	.byte	0x03, 0x5f
        /*0036*/ 	.short	0x0101


	//----- nvinfo : EIATTR_VRC_CTA_INIT_COUNT
	.align		4
        /*0038*/ 	.byte	0x02, 0x4a
	.zero		1
	.zero		1


	//----- nvinfo : EIATTR_EXIT_INSTR_OFFSETS
	.align		4
        /*003c*/ 	.byte	0x04, 0x1c
        /*003e*/ 	.short	(.L_37 - .L_36)


	//   ....[0]....
.L_36:
        /*0040*/ 	.word	0x00000280


	//   ....[1]....
        /*0044*/ 	.word	0x00000310


	//----- nvinfo : EIATTR_CRS_STACK_SIZE
	.align		4
.L_37:
        /*0048*/ 	.byte	0x04, 0x1e
        /*004a*/ 	.short	(.L_39 - .L_38)
.L_38:
        /*004c*/ 	.word	0x00000000


	//----- nvinfo : EIATTR_CBANK_PARAM_SIZE
	.align		4
.L_39:
        /*0050*/ 	.byte	0x03, 0x19
        /*0052*/ 	.short	0x000c


	//----- nvinfo : EIATTR_PARAM_CBANK
	.align		4
        /*0054*/ 	.byte	0x04, 0x0a
        /*0056*/ 	.short	(.L_41 - .L_40)
	.align		4
.L_40:
        /*0058*/ 	.word	index@(.nv.constant0._Z8reducePIPfi)
        /*005c*/ 	.short	0x0380
        /*005e*/ 	.short	0x000c


	//----- nvinfo : EIATTR_SW_WAR
	.align		4
.L_41:
        /*0060*/ 	.byte	0x04, 0x36
        /*0062*/ 	.short	(.L_43 - .L_42)
.L_42:
        /*0064*/ 	.word	0x00000008
.L_43:


//--------------------- .nv.callgraph             --------------------------
	.section	.nv.callgraph,"",@"SHT_CUDA_CALLGRAPH"
	.align	4
	.sectionentsize	8
	.align		4
        /*0000*/ 	.word	0x00000000
	.align		4
        /*0004*/ 	.word	0xffffffff
	.align		4
        /*0008*/ 	.word	0x00000000
	.align		4
        /*000c*/ 	.word	0xfffffffe
	.align		4
        /*0010*/ 	.word	0x00000000
	.align		4
        /*0014*/ 	.word	0xfffffffd
	.align		4
        /*0018*/ 	.word	0x00000000
	.align		4
        /*001c*/ 	.word	0xfffffffc


//--------------------- .text._Z9reducePI2PfiS_   --------------------------
	.section	.text._Z9reducePI2PfiS_,"ax",@progbits
	.align	128
        .global         _Z9reducePI2PfiS_
        .type           _Z9reducePI2PfiS_,@function
        .size           _Z9reducePI2PfiS_,(.L_x_19 - _Z9reducePI2PfiS_)
        .other          _Z9reducePI2PfiS_,@"STO_CUDA_ENTRY STV_DEFAULT"
_Z9reducePI2PfiS_:
.text._Z9reducePI2PfiS_:
[----:B------:R-:W-:Y:S01]  /*0000*/  LDC R1, c[0x0][0x37c] ;  /* 0x0000df00ff017b82 */ /* 0x000fe20000000800 */
[----:B------:R-:W0:Y:S07]  /*0010*/  S2R R7, SR_TID.X ;  /* 0x0000000000077919 */ /* 0x000e2e0000002100 */
[----:B------:R-:W0:Y:S01]  /*0020*/  LDC.64 R2, c[0x0][0x380] ;  /* 0x0000e000ff027b82 */ /* 0x000e220000000a00 */
[----:B------:R-:W1:Y:S01]  /*0030*/  LDCU.64 UR6, c[0x0][0x358] ;  /* 0x00006b00ff0677ac */ /* 0x000e620008000a00 */
[----:B0-----:R-:W-:-:S06]  /*0040*/  IMAD.WIDE.U32 R2, R7, 0x4, R2 ;  /* 0x0000000407027825 */ /* 0x001fcc00078e0002 */
[----:B-1----:R-:W2:Y:S01]  /*0050*/  LDG.E R2, desc[UR6][R2.64] ;  /* 0x0000000602027981 */ /* 0x002ea2000c1e1900 */
[----:B------:R-:W0:Y:S01]  /*0060*/  S2UR UR5, SR_CgaCtaId ;  /* 0x00000000000579c3 */ /* 0x000e220000008800 */
[----:B------:R-:W-:Y:S01]  /*0070*/  UMOV UR4, 0x400 ;  /* 0x0000040000047882 */ /* 0x000fe20000000000 */
[----:B------:R-:W1:Y:S01]  /*0080*/  LDCU UR8, c[0x0][0x360] ;  /* 0x00006c00ff0877ac */ /* 0x000e620008000800 */
[----:B------:R-:W-:Y:S01]  /*0090*/  ISETP.NE.AND P1, PT, R7, RZ, PT ;  /* 0x000000ff0700720c */ /* 0x000fe20003f25270 */
[----:B-1----:R-:W-:Y:S02]  /*00a0*/  UISETP.GE.U32.AND UP0, UPT, UR8, 0x2, UPT ;  /* 0x000000020800788c */ /* 0x002fe4000bf06070 */
[----:B0-----:R-:W-:-:S06]  /*00b0*/  ULEA UR4, UR5, UR4, 0x18 ;  /* 0x0000000405047291 */ /* 0x001fcc000f8ec0ff */
[----:B------:R-:W-:-:S05]  /*00c0*/  LEA R5, R7, UR4, 0x2 ;  /* 0x0000000407057c11 */ /* 0x000fca000f8e10ff */
[----:B--2---:R0:W-:Y:S01]  /*00d0*/  STS [R5], R2 ;  /* 0x0000000205007388 */ /* 0x0041e20000000800 */
[----:B------:R-:W-:Y:S06]  /*00e0*/  BAR.SYNC.DEFER_BLOCKING 0x0 ;  /* 0x0000000000007b1d */ /* 0x000fec0000010000 */
[----:B------:R-:W-:Y:S05]  /*00f0*/  BRA.U !UP0, `(.L_x_0) ;  /* 0x0000000108307547 */ /* 0x000fea000b800000 */
[----:B------:R-:W-:-:S07]  /*0100*/  IMAD.U32 R0, RZ, RZ, UR8 ;  /* 0x00000008ff007e24 */ /* 0x000fce000f8e00ff */
.L_x_1:
[----:B------:R-:W-:-:S04]  /*0110*/  SHF.R.U32.HI R6, RZ, 0x1, R0 ;  /* 0x00000001ff067819 */ /* 0x000fc80000011600 */
[----:B------:R-:W-:-:S13]  /*0120*/  ISETP.GE.U32.AND P0, PT, R7, R6, PT ;  /* 0x000000060700720c */ /* 0x000fda0003f06070 */
[----:B0-----:R-:W-:Y:S01]  /*0130*/  @!P0 IMAD R2, R6, 0x4, R5 ;  /* 0x0000000406028824 */ /* 0x001fe200078e0205 */
[----:B------:R-:W-:Y:S05]  /*0140*/  @!P0 LDS R3, [R5] ;  /* 0x0000000005038984 */ /* 0x000fea0000000800 */
[----:B------:R-:W0:Y:S02]  /*0150*/  @!P0 LDS R2, [R2] ;  /* 0x0000000002028984 */ /* 0x000e240000000800 */
[----:B0-----:R-:W-:-:S05]  /*0160*/  @!P0 FADD R4, R2, R3 ;  /* 0x0000000302048221 */ /* 0x001fca0000000000 */
[----:B------:R1:W-:Y:S01]  /*0170*/  @!P0 STS [R5], R4 ;  /* 0x0000000405008388 */ /* 0x0003e20000000800 */
[----:B------:R-:W-:Y:S01]  /*0180*/  BAR.SYNC.DEFER_BLOCKING 0x0 ;  /* 0x0000000000007b1d */ /* 0x000fe20000010000 */
[----:B------:R-:W-:Y:S01]  /*0190*/  ISETP.GT.U32.AND P0, PT, R0, 0x3, PT ;  /* 0x000000030000780c */ /* 0x000fe20003f04070 */
[----:B------:R-:W-:-:S12]  /*01a0*/  IMAD.MOV.U32 R0, RZ, RZ, R6 ;  /* 0x000000ffff007224 */ /* 0x000fd800078e0006 */
[----:B-1----:R-:W-:Y:S05]  /*01b0*/  @P0 BRA `(.L_x_1) ;  /* 0xfffffffc00d40947 */ /* 0x002fea000383ffff */
.L_x_0:
[----:B------:R-:W-:Y:S05]  /*01c0*/  @P1 EXIT ;  /* 0x000000000000194d */ /* 0x000fea0003800000 */
[----:B------:R-:W1:Y:S01]  /*01d0*/  S2UR UR5, SR_CgaCtaId ;  /* 0x00000000000579c3 */ /* 0x000e620000008800 */
[----:B------:R-:W-:Y:S02]  /*01e0*/  UMOV UR4, 0x400 ;  /* 0x0000040000047882 */ /* 0x000fe40000000000 */
[----:B-1----:R-:W-:Y:S01]  /*01f0*/  ULEA UR4, UR5, UR4, 0x18 ;  /* 0x0000000405047291 */ /* 0x002fe2000f8ec0ff */
[----:B------:R-:W1:Y:S08]  /*0200*/  LDCU UR5, c[0x0][0x388] ;  /* 0x00007100ff0577ac */ /* 0x000e700008000800 */
[----:B------:R-:W2:Y:S01]  /*0210*/  LDS R0, [UR4] ;  /* 0x00000004ff007984 */ /* 0x000ea20008000800 */
[----:B-1----:R-:W-:-:S04]  /*0220*/  I2FP.F32.S32 R3, UR5 ;  /* 0x0000000500037c45 */ /* 0x002fc80008201400 */
[----:B0-----:R-:W0:Y:S02]  /*0230*/  MUFU.RCP R2, R3 ;  /* 0x0000000300027308 */ /* 0x001e240000001000 */
[----:B0-----:R-:W-:-:S04]  /*0240*/  FFMA R5, -R3, R2, 1 ;  /* 0x3f80000003057423 */ /* 0x001fc80000000102 */
[----:B------:R-:W-:Y:S02]  /*0250*/  FFMA R5, R2, R5, R2 ;  /* 0x0000000502057223 */ /* 0x000fe40000000002 */
[----:B--2---:R-:W0:Y:S02]  /*0260*/  FCHK P0, R0, R3 ;  /* 0x0000000300007302 */ /* 0x004e240000000000 */
[----:B------:R-:W-:-:S04]  /*0270*/  FFMA R2, R0, R5, RZ ;  /* 0x0000000500027223 */ /* 0x000fc800000000ff */
[----:B------:R-:W-:-:S04]  /*0280*/  FFMA R4, -R3, R2, R0 ;  /* 0x0000000203047223 */ /* 0x000fc80000000100 */
[----:B------:R-:W-:Y:S01]  /*0290*/  FFMA R5, R5, R4, R2 ;  /* 0x0000000405057223 */ /* 0x000fe20000000002 */
[----:B0-----:R-:W-:Y:S06]  /*02a0*/  @!P0 BRA `(.L_x_2) ;  /* 0x0000000000088947 */ /* 0x001fec0003800000 */
[----:B------:R-:W-:-:S07]  /*02b0*/  MOV R2, 0x2d0 ;  /* 0x000002d000027802 */ /* 0x000fce0000000f00 */
[----:B------:R-:W-:Y:S05]  /*02c0*/  CALL.REL.NOINC `($__internal_0_$__cuda_sm3x_div_rn_noftz_f32_slowpath) ;  /* 0x00000000000c7944 */ /* 0x000fea0003c00000 */
.L_x_2:
[----:B------:R-:W0:Y:S02]  /*02d0*/  LDC.64 R2, c[0x0][0x390] ;  /* 0x0000e400ff027b82 */ /* 0x000e240000000a00 */
[----:B0-----:R-:W-:Y:S01]  /*02e0*/  STG.E desc[UR6][R2.64], R5 ;  /* 0x0000000502007986 */ /* 0x001fe2000c101906 */
[----:B------:R-:W-:Y:S05]  /*02f0*/  EXIT ;  /* 0x000000000000794d */ /* 0x000fea0003800000 */
        .weak           $__internal_0_$__cuda_sm3x_div_rn_noftz_f32_slowpath
        .type           $__internal_0_$__cuda_sm3x_div_rn_noftz_f32_slowpath,@function
        .size           $__internal_0_$__cuda_sm3x_div_rn_noftz_f32_slowpath,(.L_x_19 - $__internal_0_$__cuda_sm3x_div_rn_noftz_f32_slowpath)
$__internal_0_$__cuda_sm3x_div_rn_noftz_f32_slowpath:
[--C-:B------:R-:W-:Y:S01]  /*0300*/  SHF.R.U32.HI R5, RZ, 0x17, R3.reuse ;  /* 0x00000017ff057819 */ /* 0x100fe20000011603 */
[--C-:B------:R-:W-:Y:S01]  /*0310*/  IMAD.MOV.U32 R6, RZ, RZ, R0.reuse ;  /* 0x000000ffff067224 */ /* 0x100fe200078e0000 */
[----:B------:R-:W-:Y:S01]  /*0320*/  SHF.R.U32.HI R4, RZ, 0x17, R0 ;  /* 0x00000017ff047819 */ /* 0x000fe20000011600 */
[----:B------:R-:W-:Y:S01]  /*0330*/  IMAD.MOV.U32 R7, RZ, RZ, R3 ;  /* 0x000000ffff077224 */ /* 0x000fe200078e0003 */
[----:B------:R-:W-:Y:S02]  /*0340*/  LOP3.LUT R5, R5, 0xff, RZ, 0xc0, !PT ;  /* 0x000000ff05057812 */ /* 0x000fe400078ec0ff */
[----:B------:R-:W-:-:S03]  /*0350*/  LOP3.LUT R4, R4, 0xff, RZ, 0xc0, !PT ;  /* 0x000000ff04047812 */ /* 0x000fc600078ec0ff */
[----:B------:R-:W-:Y:S02]  /*0360*/  VIADD R10, R5, 0xffffffff ;  /* 0xffffffff050a7836 */ /* 0x000fe40000000000 */
[----:B------:R-:W-:-:S03]  /*0370*/  VIADD R9, R4, 0xffffffff ;  /* 0xffffffff04097836 */ /* 0x000fc60000000000 */
[----:B------:R-:W-:-:S04]  /*0380*/  ISETP.GT.U32.AND P0, PT, R10, 0xfd, PT ;  /* 0x000000fd0a00780c */ /* 0x000fc80003f04070 */
[----:B------:R-:W-:-:S13]  /*0390*/  ISETP.GT.U32.OR P0, PT, R9, 0xfd, P0 ;  /* 0x000000fd0900780c */ /* 0x000fda0000704470 */
[----:B------:R-:W-:Y:S01]  /*03a0*/  @!P0 IMAD.MOV.U32 R8, RZ, RZ, RZ ;  /* 0x000000ffff088224 */ /* 0x000fe200078e00ff */
[----:B------:R-:W-:Y:S06]  /*03b0*/  @!P0 BRA `(.L_x_3) ;  /* 0x00000000005c8947 */ /* 0x000fec0003800000 */
[----:B------:R-:W-:Y:S02]  /*03c0*/  FSETP.GTU.FTZ.AND P0, PT, |R0|, +INF , PT ;  /* 0x7f8000000000780b */ /* 0x000fe40003f1c200 */
[----:B------:R-:W-:-:S04]  /*03d0*/  FSETP.GTU.FTZ.AND P1, PT, |R3|, +INF , PT ;  /* 0x7f8000000300780b */ /* 0x000fc80003f3c200 */
[----:B------:R-:W-:-:S13]  /*03e0*/  PLOP3.LUT P0, PT, P0, P1, PT, 0xf8, 0x8f ;  /* 0x00000000008f781c */ /* 0x000fda0000703f70 */
[----:B------:R-:W-:Y:S05]  /*03f0*/  @P0 BRA `(.L_x_4) ;  /* 0x0000000400440947 */ /* 0x000fea0003800000 */
[----:B------:R-:W-:-:S13]  /*0400*/  LOP3.LUT P0, RZ, R7, 0x7fffffff, R6, 0xc8, !PT ;  /* 0x7fffffff07ff7812 */ /* 0x000fda000780c806 */
[----:B------:R-:W-:Y:S05]  /*0410*/  @!P0 BRA `(.L_x_5) ;  /* 0x0000000400348947 */ /* 0x000fea0003800000 */
[C---:B------:R-:W-:Y:S02]  /*0420*/  FSETP.NEU.FTZ.AND P2, PT, |R0|.reuse, +INF , PT ;  /* 0x7f8000000000780b */ /* 0x040fe40003f5d200 */
[----:B------:R-:W-:Y:S02]  /*0430*/  FSETP.NEU.FTZ.AND P1, PT, |R3|, +INF , PT ;  /* 0x7f8000000300780b */ /* 0x000fe40003f3d200 */
[----:B------:R-:W-:-:S11]  /*0440*/  FSETP.NEU.FTZ.AND P0, PT, |R0|, +INF , PT ;  /* 0x7f8000000000780b */ /* 0x000fd60003f1d200 */
[----:B------:R-:W-:Y:S05]  /*0450*/  @!P1 BRA !P2, `(.L_x_5) ;  /* 0x0000000400249947 */ /* 0x000fea0005000000 */
[----:B------:R-:W-:-:S04]  /*0460*/  LOP3.LUT P2, RZ, R6, 0x7fffffff, RZ, 0xc0, !PT ;  /* 0x7fffffff06ff7812 */ /* 0x000fc8000784c0ff */
[----:B------:R-:W-:-:S13]  /*0470*/  PLOP3.LUT P1, PT, P1, P2, PT, 0x2f, 0xf2 ;  /* 0x0000000000f2781c */ /* 0x000fda0000f24577 */
[----:B------:R-:W-:Y:S05]  /*0480*/  @P1 BRA `(.L_x_6) ;  /* 0x0000000400101947 */ /* 0x000fea0003800000 */
[----:B------:R-:W-:-:S04]  /*0490*/  LOP3.LUT P1, RZ, R7, 0x7fffffff, RZ, 0xc0, !PT ;  /* 0x7fffffff07ff7812 */ /* 0x000fc8000782c0ff */
[----:B------:R-:W-:-:S13]  /*04a0*/  PLOP3.LUT P0, PT, P0, P1, PT, 0x2f, 0xf2 ;  /* 0x0000000000f2781c */ /* 0x000fda0000702577 */
[----:B------:R-:W-:Y:S05]  /*04b0*/  @P0 BRA `(.L_x_7) ;  /* 0x0000000000f80947 */ /* 0x000fea0003800000 */
[----:B------:R-:W-:Y:S02]  /*04c0*/  ISETP.GE.AND P0, PT, R9, RZ, PT ;  /* 0x000000ff0900720c */ /* 0x000fe40003f06270 */
[----:B------:R-:W-:-:S11]  /*04d0*/  ISETP.GE.AND P1, PT, R10, RZ, PT ;  /* 0x000000ff0a00720c */ /* 0x000fd60003f26270 */
[----:B------:R-:W-:Y:S02]  /*04e0*/  @P0 IMAD.MOV.U32 R8, RZ, RZ, RZ ;  /* 0x000000ffff080224 */ /* 0x000fe400078e00ff */
[----:B------:R-:W-:Y:S01]  /*04f0*/  @!P0 FFMA R6, R0, 1.84467440737095516160e+19, RZ ;  /* 0x5f80000000068823 */ /* 0x000fe200000000ff */
[----:B------:R-:W-:Y:S02]  /*0500*/  @!P0 IMAD.MOV.U32 R8, RZ, RZ, -0x40 ;  /* 0xffffffc0ff088424 */ /* 0x000fe400078e00ff */
[----:B------:R-:W-:Y:S02]  /*0510*/  @!P1 FFMA R7, R3, 1.84467440737095516160e+19, RZ ;  /* 0x5f80000003079823 */ /* 0x000fe400000000ff */
[----:B------:R-:W-:-:S07]  /*0520*/  @!P1 VIADD R8, R8, 0x40 ;  /* 0x0000004008089836 */ /* 0x000fce0000000000 */
.L_x_3:
[----:B------:R-:W-:Y:S01]  /*0530*/  LEA R0, R5, 0xc0800000, 0x17 ;  /* 0xc080000005007811 */ /* 0x000fe200078eb8ff */
[----:B------:R-:W-:-:S04]  /*0540*/  VIADD R4, R4, 0xffffff81 ;  /* 0xffffff8104047836 */ /* 0x000fc80000000000 */
[----:B------:R-:W-:Y:S01]  /*0550*/  IMAD.IADD R7, R7, 0x1, -R0 ;  /* 0x0000000107077824 */ /* 0x000fe200078e0a00 */
[C---:B------:R-:W-:Y:S01]  /*0560*/  IADD3 R5, PT, PT, R4.reuse, 0x7f, -R5 ;  /* 0x0000007f04057810 */ /* 0x040fe20007ffe805 */
[----:B------:R-:W-:Y:S02]  /*0570*/  IMAD R0, R4, -0x800000, R6 ;  /* 0xff80000004007824 */ /* 0x000fe400078e0206 */
[----:B------:R-:W0:Y:S01]  /*0580*/  MUFU.RCP R3, R7 ;  /* 0x0000000700037308 */ /* 0x000e220000001000 */
[----:B------:R-:W-:Y:S01]  /*0590*/  FADD.FTZ R9, -R7, -RZ ;  /* 0x800000ff07097221 */ /* 0x000fe20000010100 */
[----:B------:R-:W-:-:S03]  /*05a0*/  IMAD.IADD R5, R5, 0x1, R8 ;  /* 0x0000000105057824 */ /* 0x000fc600078e0208 */
[----:B0-----:R-:W-:-:S04]  /*05b0*/  FFMA R10, R3, R9, 1 ;  /* 0x3f800000030a7423 */ /* 0x001fc80000000009 */
[----:B------:R-:W-:-:S04]  /*05c0*/  FFMA R10, R3, R10, R3 ;  /* 0x0000000a030a7223 */ /* 0x000fc80000000003 */
[----:B------:R-:W-:-:S04]  /*05d0*/  FFMA R3, R0, R10, RZ ;  /* 0x0000000a00037223 */ /* 0x000fc800000000ff */
[----:B------:R-:W-:-:S04]  /*05e0*/  FFMA R6, R9, R3, R0 ;  /* 0x0000000309067223 */ /* 0x000fc80000000000 */
[----:B------:R-:W-:-:S04]  /*05f0*/  FFMA R11, R10, R6, R3 ;  /* 0x000000060a0b7223 */ /* 0x000fc80000000003 */
[----:B------:R-:W-:-:S04]  /*0600*/  FFMA R6, R9, R11, R0 ;  /* 0x0000000b09067223 */ /* 0x000fc80000000000 */
[----:B------:R-:W-:-:S05]  /*0610*/  FFMA R3, R10, R6, R11 ;  /* 0x000000060a037223 */ /* 0x000fca000000000b */
[----:B------:R-:W-:-:S04]  /*0620*/  SHF.R.U32.HI R0, RZ, 0x17, R3 ;  /* 0x00000017ff007819 */ /* 0x000fc80000011603 */
[----:B------:R-:W-:-:S05]  /*0630*/  LOP3.LUT R0, R0, 0xff, RZ, 0xc0, !PT ;  /* 0x000000ff00007812 */ /* 0x000fca00078ec0ff */
[----:B------:R-:W-:-:S04]  /*0640*/  IMAD.IADD R8, R0, 0x1, R5 ;  /* 0x0000000100087824 */ /* 0x000fc800078e0205 */
[----:B------:R-:W-:-:S05]  /*0650*/  VIADD R0, R8, 0xffffffff ;  /* 0xffffffff08007836 */ /* 0x000fca0000000000 */
[----:B------:R-:W-:-:S13]  /*0660*/  ISETP.GE.U32.AND P0, PT, R0, 0xfe, PT ;  /* 0x000000fe0000780c */ /* 0x000fda0003f06070 */
[----:B------:R-:W-:Y:S05]  /*0670*/  @!P0 BRA `(.L_x_8) ;  /* 0x0000000000808947 */ /* 0x000fea0003800000 */
[----:B------:R-:W-:-:S13]  /*0680*/  ISETP.GT.AND P0, PT, R8, 0xfe, PT ;  /* 0x000000fe0800780c */ /* 0x000fda0003f04270 */
[----:B------:R-:W-:Y:S05]  /*0690*/  @P0 BRA `(.L_x_9) ;  /* 0x00000000006c0947 */ /* 0x000fea0003800000 */
[----:B------:R-:W-:-:S13]  /*06a0*/  ISETP.GE.AND P0, PT, R8, 0x1, PT ;  /* 0x000000010800780c */ /* 0x000fda0003f06270 */
[----:B------:R-:W-:Y:S05]  /*06b0*/  @P0 BRA `(.L_x_10) ;  /* 0x0000000000980947 */ /* 0x000fea0003800000 */
[----:B------:R-:W-:Y:S02]  /*06c0*/  ISETP.GE.AND P0, PT, R8, -0x18, PT ;  /* 0xffffffe80800780c */ /* 0x000fe40003f06270 */
[----:B------:R-:W-:-:S11]  /*06d0*/  LOP3.LUT R3, R3, 0x80000000, RZ, 0xc0, !PT ;  /* 0x8000000003037812 */ /* 0x000fd600078ec0ff */
[----:B------:R-:W-:Y:S05]  /*06e0*/  @!P0 BRA `(.L_x_10) ;  /* 0x00000000008c8947 */ /* 0x000fea0003800000 */
[-CC-:B------:R-:W-:Y:S01]  /*06f0*/  FFMA.RZ R0, R10, R6.reuse, R11.reuse ;  /* 0x000000060a007223 */ /* 0x180fe2000000c00b */
[----:B------:R-:W-:Y:S02]  /*0700*/  VIADD R7, R8, 0x20 ;  /* 0x0000002008077836 */ /* 0x000fe40000000000 */
[-CC-:B------:R-:W-:Y:S01]  /*0710*/  FFMA.RM R5, R10, R6.reuse, R11.reuse ;  /* 0x000000060a057223 */ /* 0x180fe2000000400b */
[----:B------:R-:W-:Y:S02]  /*0720*/  ISETP.NE.AND P2, PT, R8, RZ, PT ;  /* 0x000000ff0800720c */ /* 0x000fe40003f45270 */
[----:B------:R-:W-:Y:S01]  /*0730*/  LOP3.LUT R4, R0, 0x7fffff, RZ, 0xc0, !PT ;  /* 0x007fffff00047812 */ /* 0x000fe200078ec0ff */
[----:B------:R-:W-:Y:S01]  /*0740*/  FFMA.RP R0, R10, R6, R11 ;  /* 0x000000060a007223 */ /* 0x000fe2000000800b */
[----:B------:R-:W-:Y:S01]  /*0750*/  IMAD.MOV R6, RZ, RZ, -R8 ;  /* 0x000000ffff067224 */ /* 0x000fe200078e0a08 */
[----:B------:R-:W-:Y:S02]  /*0760*/  ISETP.NE.AND P1, PT, R8, RZ, PT ;  /* 0x000000ff0800720c */ /* 0x000fe40003f25270 */
[----:B------:R-:W-:-:S02]  /*0770*/  LOP3.LUT R4, R4, 0x800000, RZ, 0xfc, !PT ;  /* 0x0080000004047812 */ /* 0x000fc400078efcff */
[----:B------:R-:W-:Y:S02]  /*0780*/  FSETP.NEU.FTZ.AND P0, PT, R0, R5, PT ;  /* 0x000000050000720b */ /* 0x000fe40003f1d000 */
[----:B------:R-:W-:Y:S02]  /*0790*/  SHF.L.U32 R7, R4, R7, RZ ;  /* 0x0000000704077219 */ /* 0x000fe400000006ff */
[----:B------:R-:W-:Y:S02]  /*07a0*/  SEL R5, R6, RZ, P2 ;  /* 0x000000ff06057207 */ /* 0x000fe40001000000 */
[----:B------:R-:W-:Y:S02]  /*07b0*/  ISETP.NE.AND P1, PT, R7, RZ, P1 ;  /* 0x000000ff0700720c */ /* 0x000fe40000f25270 */
[----:B------:R-:W-:Y:S02]  /*07c0*/  SHF.R.U32.HI R5, RZ, R5, R4 ;  /* 0x00000005ff057219 */ /* 0x000fe40000011604 */
[----:B------:R-:W-:-:S02]  /*07d0*/  PLOP3.LUT P0, PT, P0, P1, PT, 0xf8, 0x8f ;  /* 0x00000000008f781c */ /* 0x000fc40000703f70 */
[----:B------:R-:W-:Y:S02]  /*07e0*/  SHF.R.U32.HI R7, RZ, 0x1, R5 ;  /* 0x00000001ff077819 */ /* 0x000fe40000011605 */
[----:B------:R-:W-:-:S04]  /*07f0*/  SEL R0, RZ, 0x1, !P0 ;  /* 0x00000001ff007807 */ /* 0x000fc80004000000 */
[----:B------:R-:W-:-:S04]  /*0800*/  LOP3.LUT R0, R0, 0x1, R7, 0xf8, !PT ;  /* 0x0000000100007812 */ /* 0x000fc800078ef807 */
[----:B------:R-:W-:-:S05]  /*0810*/  LOP3.LUT R0, R0, R5, RZ, 0xc0, !PT ;  /* 0x0000000500007212 */ /* 0x000fca00078ec0ff */
[----:B------:R-:W-:-:S05]  /*0820*/  IMAD.IADD R0, R7, 0x1, R0 ;  /* 0x0000000107007824 */ /* 0x000fca00078e0200 */
[----:B------:R-:W-:Y:S01]  /*0830*/  LOP3.LUT R3, R0, R3, RZ, 0xfc, !PT ;  /* 0x0000000300037212 */ /* 0x000fe200078efcff */
[----:B------:R-:W-:Y:S06]  /*0840*/  BRA `(.L_x_10) ;  /* 0x0000000000347947 */ /* 0x000fec0003800000 */
.L_x_9:
[----:B------:R-:W-:-:S04]  /*0850*/  LOP3.LUT R3, R3, 0x80000000, RZ, 0xc0, !PT ;  /* 0x8000000003037812 */ /* 0x000fc800078ec0ff */
[----:B------:R-:W-:Y:S01]  /*0860*/  LOP3.LUT R3, R3, 0x7f800000, RZ, 0xfc, !PT ;  /* 0x7f80000003037812 */ /* 0x000fe200078efcff */
[----:B------:R-:W-:Y:S06]  /*0870*/  BRA `(.L_x_10) ;  /* 0x0000000000287947 */ /* 0x000fec0003800000 */
.L_x_8:
[----:B------:R-:W-:Y:S01]  /*0880*/  IMAD R3, R5, 0x800000, R3 ;  /* 0x0080000005037824 */ /* 0x000fe200078e0203 */
[----:B------:R-:W-:Y:S06]  /*0890*/  BRA `(.L_x_10) ;  /* 0x0000000000207947 */ /* 0x000fec0003800000 */
.L_x_7:
[----:B------:R-:W-:-:S04]  /*08a0*/  LOP3.LUT R3, R7, 0x80000000, R6, 0x48, !PT ;  /* 0x8000000007037812 */ /* 0x000fc800078e4806 */
[----:B------:R-:W-:Y:S01]  /*08b0*/  LOP3.LUT R3, R3, 0x7f800000, RZ, 0xfc, !PT ;  /* 0x7f80000003037812 */ /* 0x000fe200078efcff */
[----:B------:R-:W-:Y:S06]  /*08c0*/  BRA `(.L_x_10) ;  /* 0x0000000000147947 */ /* 0x000fec0003800000 */
.L_x_6:
[----:B------:R-:W-:Y:S01]  /*08d0*/  LOP3.LUT R3, R7, 0x80000000, R6, 0x48, !PT ;  /* 0x8000000007037812 */ /* 0x000fe200078e4806 */
[----:B------:R-:W-:Y:S06]  /*08e0*/  BRA `(.L_x_10) ;  /* 0x00000000000c7947 */ /* 0x000fec0003800000 */
.L_x_5:
[----:B------:R-:W0:Y:S01]  /*08f0*/  MUFU.RSQ R3, -QNAN ;  /* 0xffc0000000037908 */ /* 0x000e220000001400 */
[----:B------:R-:W-:Y:S05]  /*0900*/  BRA `(.L_x_10) ;  /* 0x0000000000047947 */ /* 0x000fea0003800000 */
.L_x_4:
[----:B------:R-:W-:-:S07]  /*0910*/  FADD.FTZ R3, R0, R3 ;  /* 0x0000000300037221 */ /* 0x000fce0000010000 */
.L_x_10:
[----:B0-----:R-:W-:Y:S02]  /*0920*/  IMAD.MOV.U32 R5, RZ, RZ, R3 ;  /* 0x000000ffff057224 */ /* 0x001fe400078e0003 */
[----:B------:R-:W-:-:S04]  /*0930*/  IMAD.MOV.U32 R3, RZ, RZ, 0x0 ;  /* 0x00000000ff037424 */ /* 0x000fc800078e00ff */
[----:B------:R-:W-:Y:S05]  /*0940*/  RET.REL.NODEC R2 `(_Z9reducePI2PfiS_) ;  /* 0xfffffff402ac7950 */ /* 0x000fea0003c3ffff */
.L_x_11:
[----:B------:R-:W-:-:S00]  /*0950*/  BRA `(.L_x_11) ;  /* 0xfffffffc00fc7947 */ /* 0x000fc0000383ffff */
[----:B------:R-:W-:-:S00]  /*0960*/  NOP ;  /* 0x0000000000007918 */ /* 0x000fc00000000000 */
        /* <DEDUP_REMOVED lines=9> */
.L_x_19:


//--------------------- .text._Z8reducePIPfi      --------------------------
	.section	.text._Z8reducePIPfi,"ax",@progbits
	.align	128
        .global         _Z8reducePIPfi
        .type           _Z8reducePIPfi,@function
        .size           _Z8reducePIPfi,(.L_x_21 - _Z8reducePIPfi)
        .other          _Z8reducePIPfi,@"STO_CUDA_ENTRY STV_DEFAULT"
_Z8reducePIPfi:
.text._Z8reducePIPfi:
[----:B------:R-:W-:Y:S08]  /*0000*/  LDC R1, c[0x0][0x37c] ;  /* 0x0000df00ff017b82 */ /* 0x000ff00000000800 */
[----:B------:R-:W0:Y:S01]  /*0010*/  S2UR UR5, SR_CgaCtaId ;  /* 0x00000000000579c3 */ /* 0x000e220000008800 */
[----:B------:R-:W1:Y:S01]  /*0020*/  S2R R4, SR_TID.X ;  /* 0x0000000000047919 */ /* 0x000e620000002100 */
[----:B------:R-:W2:Y:S01]  /*0030*/  LDCU UR6, c[0x0][0x360] ;  /* 0x00006c00ff0677ac */ /* 0x000ea20008000800 */
[----:B------:R-:W-:Y:S01]  /*0040*/  BSSY.RECONVERGENT B0, `(.L_x_12) ;  /* 0x0000015000007945 */ /* 0x000fe20003800200 */
[----:B------:R-:W3:Y:S01]  /*0050*/  S2R R7, SR_CTAID.X ;  /* 0x0000000000077919 */ /* 0x000ee20000002500 */
[----:B------:R-:W-:Y:S01]  /*0060*/  UMOV UR4, 0x400 ;  /* 0x0000040000047882 */ /* 0x000fe20000000000 */
[----:B--2---:R-:W-:Y:S01]  /*0070*/  IMAD.U32 R3, RZ, RZ, UR6 ;  /* 0x00000006ff037e24 */ /* 0x004fe2000f8e00ff */
[----:B0-----:R-:W-:Y:S01]  /*0080*/  ULEA UR4, UR5, UR4, 0x18 ;  /* 0x0000000405047291 */ /* 0x001fe2000f8ec0ff */
[----:B------:R-:W0:Y:S05]  /*0090*/  LDCU UR5, c[0x0][0x388] ;  /* 0x00007100ff0577ac */ /* 0x000e2a0008000800 */
[----:B-1----:R-:W-:Y:S01]  /*00a0*/  LEA R2, R4, UR4, 0x2 ;  /* 0x0000000404027c11 */ /* 0x002fe2000f8e10ff */
[----:B---3--:R-:W-:-:S04]  /*00b0*/  IMAD R0, R7, UR6, R4 ;  /* 0x0000000607007c24 */ /* 0x008fc8000f8e0204 */
[----:B------:R1:W-:Y:S01]  /*00c0*/  STS [R2], RZ ;  /* 0x000000ff02007388 */ /* 0x0003e20000000800 */
[----:B0-----:R-:W-:-:S13]  /*00d0*/  ISETP.GE.AND P0, PT, R0, UR5, PT ;  /* 0x0000000500007c0c */ /* 0x001fda000bf06270 */
[----:B-1----:R-:W-:Y:S05]  /*00e0*/  @P0 BRA `(.L_x_13) ;  /* 0x0000000000280947 */ /* 0x002fea0003800000 */
[----:B------:R-:W0:Y:S01]  /*00f0*/  LDCU UR4, c[0x0][0x370] ;  /* 0x00006e00ff0477ac */ /* 0x000e220008000800 */
[----:B------:R-:W-:Y:S01]  /*0100*/  BSSY.RECONVERGENT B1, `(.L_x_14) ;  /* 0x0000007000017945 */ /* 0x000fe20003800200 */
[----:B------:R-:W-:Y:S02]  /*0110*/  IMAD.MOV.U32 R5, RZ, RZ, RZ ;  /* 0x000000ffff057224 */ /* 0x000fe400078e00ff */
[----:B0-----:R-:W-:-:S07]  /*0120*/  IMAD R9, R3, UR4, RZ ;  /* 0x0000000403097c24 */ /* 0x001fce000f8e02ff */
.L_x_15:
[----:B------:R-:W-:Y:S01]  /*0130*/  IADD3 R0, PT, PT, R9, R0, RZ ;  /* 0x0000000009007210 */ /* 0x000fe20007ffe0ff */
[----:B------:R-:W-:-:S03]  /*0140*/  FADD R5, R5, 4 ;  /* 0x4080000005057421 */ /* 0x000fc60000000000 */
[----:B------:R-:W-:-:S13]  /*0150*/  ISETP.GE.AND P0, PT, R0, UR5, PT ;  /* 0x0000000500007c0c */ /* 0x000fda000bf06270 */
[----:B------:R-:W-:Y:S05]  /*0160*/  @!P0 BRA `(.L_x_15) ;  /* 0xfffffffc00f08947 */ /* 0x000fea000383ffff */
[----:B------:R-:W-:Y:S05]  /*0170*/  BSYNC.RECONVERGENT B1 ;  /* 0x0000000000017941 */ /* 0x000fea0003800200 */
.L_x_14:
[----:B------:R0:W-:Y:S02]  /*0180*/  STS [R2], R5 ;  /* 0x0000000502007388 */ /* 0x0001e40000000800 */
.L_x_13:
[----:B------:R-:W-:Y:S05]  /*0190*/  BSYNC.RECONVERGENT B0 ;  /* 0x0000000000007941 */ /* 0x000fea0003800200 */
.L_x_12:
[----:B------:R-:W-:Y:S02]  /*01a0*/  ISETP.GE.U32.AND P1, PT, R3, 0x2, PT ;  /* 0x000000020300780c */ /* 0x000fe40003f26070 */
[----:B------:R-:W-:-:S11]  /*01b0*/  ISETP.NE.AND P0, PT, R4, RZ, PT ;  /* 0x000000ff0400720c */ /* 0x000fd60003f05270 */
[----:B------:R-:W-:Y:S05]  /*01c0*/  @!P1 BRA `(.L_x_16) ;  /* 0x00000000002c9947 */ /* 0x000fea0003800000 */
.L_x_17:
[----:B------:R-:W-:-:S04]  /*01d0*/  SHF.R.U32.HI R9, RZ, 0x1, R3 ;  /* 0x00000001ff097819 */ /* 0x000fc80000011603 */
[----:B------:R-:W-:-:S13]  /*01e0*/  ISETP.GE.U32.AND P1, PT, R4, R9, PT ;  /* 0x000000090400720c */ /* 0x000fda0003f26070 */
[----:B------:R-:W-:Y:S01]  /*01f0*/  @!P1 IMAD R0, R9, 0x4, R2 ;  /* 0x0000000409009824 */ /* 0x000fe200078e0202 */
[----:B0-----:R-:W-:Y:S05]  /*0200*/  @!P1 LDS R5, [R2] ;  /* 0x0000000002059984 */ /* 0x001fea0000000800 */
[----:B------:R-:W0:Y:S02]  /*0210*/  @!P1 LDS R0, [R0] ;  /* 0x0000000000009984 */ /* 0x000e240000000800 */
[----:B0-----:R-:W-:-:S05]  /*0220*/  @!P1 FADD R5, R0, R5 ;  /* 0x0000000500059221 */ /* 0x001fca0000000000 */
[----:B------:R1:W-:Y:S01]  /*0230*/  @!P1 STS [R2], R5 ;  /* 0x0000000502009388 */ /* 0x0003e20000000800 */
[----:B------:R-:W-:Y:S01]  /*0240*/  BAR.SYNC.DEFER_BLOCKING 0x0 ;  /* 0x0000000000007b1d */ /* 0x000fe20000010000 */
[----:B------:R-:W-:Y:S02]  /*0250*/  ISETP.GT.U32.AND P1, PT, R3, 0x3, PT ;  /* 0x000000030300780c */ /* 0x000fe40003f24070 */
[----:B------:R-:W-:-:S11]  /*0260*/  MOV R3, R9 ;  /* 0x0000000900037202 */ /* 0x000fd60000000f00 */
[----:B-1----:R-:W-:Y:S05]  /*0270*/  @P1 BRA `(.L_x_17) ;  /* 0xfffffffc00d41947 */ /* 0x002fea000383ffff */
.L_x_16:
[----:B------:R-:W-:Y:S05]  /*0280*/  @P0 EXIT ;  /* 0x000000000000094d */ /* 0x000fea0003800000 */
[----:B------:R-:W1:Y:S01]  /*0290*/  S2UR UR5, SR_CgaCtaId ;  /* 0x00000000000579c3 */ /* 0x000e620000008800 */
[----:B------:R-:W-:-:S07]  /*02a0*/  UMOV UR4, 0x400 ;  /* 0x0000040000047882 */ /* 0x000fce0000000000 */
[----:B0-----:R-:W0:Y:S01]  /*02b0*/  LDC.64 R2, c[0x0][0x380] ;  /* 0x0000e000ff027b82 */ /* 0x001e220000000a00 */
[----:B-1----:R-:W-:Y:S01]  /*02c0*/  ULEA UR4, UR5, UR4, 0x18 ;  /* 0x0000000405047291 */ /* 0x002fe2000f8ec0ff */
[----:B0-----:R-:W-:-:S08]  /*02d0*/  IMAD.WIDE.U32 R2, R7, 0x4, R2 ;  /* 0x0000000407027825 */ /* 0x001fd000078e0002 */
[----:B------:R-:W0:Y:S02]  /*02e0*/  LDS R5, [UR4] ;  /* 0x00000004ff057984 */ /* 0x000e240008000800 */
[----:B------:R-:W0:Y:S02]  /*02f0*/  LDCU.64 UR4, c[0x0][0x358] ;  /* 0x00006b00ff0477ac */ /* 0x000e240008000a00 */
[----:B0-----:R-:W-:Y:S01]  /*0300*/  STG.E desc[UR4][R2.64], R5 ;  /* 0x0000000502007986 */ /* 0x001fe2000c101904 */
[----:B------:R-:W-:Y:S05]  /*0310*/  EXIT ;  /* 0x000000000000794d */ /* 0x000fea0003800000 */
.L_x_18:
        /* <DEDUP_REMOVED lines=14> */
.L_x_21:


//--------------------- .nv.shared._Z9reducePI2PfiS_ --------------------------
	.section	.nv.shared._Z9reducePI2PfiS_,"aw",@nobits
	.sectionflags	@""
	.align	16
	.zero		1024


//--------------------- .nv.shared.reserved.0     --------------------------
	.section	.nv.shared.reserved.0,"aw",@nobits
	.weak		__nv_reservedSMEM_offset_0_alias
	.size		__nv_reservedSMEM_offset_0_alias, 0, 64
	.other		__nv_reservedSMEM_offset_0_alias,@"STO_CUDA_RESERVED_SHARED STV_DEFAULT"
__nv_reservedSMEM_offset_0_alias:
	.zero		0
	.zero		64


//--------------------- .nv.shared._Z8reducePIPfi --------------------------
	.section	.nv.shared._Z8reducePIPfi,"aw",@nobits
	.sectionflags	@""
	.align	16
	.zero		1024


//--------------------- .nv.constant0._Z9reducePI2PfiS_ --------------------------
	.section	.nv.constant0._Z9reducePI2PfiS_,"a",@progbits
	.sectionflags	@""
	.align	4
.nv.constant0._Z9reducePI2PfiS_:
	.zero		920


//--------------------- .nv.constant0._Z8reducePIPfi --------------------------
	.section	.nv.constant0._Z8reducePIPfi,"a",@progbits
	.sectionflags	@""
	.align	4
.nv.constant0._Z8reducePIPfi:
	.zero		908


//--------------------- SYMBOLS --------------------------

	.type		.nv.reservedSmem.offset0,@object
	.size		.nv.reservedSmem.offset0,0x4
	.type		.nv.reservedSmem.cap,@object
	.size		.nv.reservedSmem.cap,0x4
